//
// Generated by NVIDIA NVVM Compiler
//
// Compiler Build ID: CL-36424714
// Cuda compilation tools, release 13.0, V13.0.88
// Based on NVVM 20.0.0
//

.version 9.0
.target sm_100
.address_size 64

	// .globl	layerNorm

.visible .entry layerNorm(
	.param .u64 .ptr .align 1 layerNorm_param_0,
	.param .u32 layerNorm_param_1
)
{
	.reg .pred 	%p<10>;
	.reg .b16 	%rs<3>;
	.reg .b32 	%r<23>;
	.reg .b64 	%rd<16>;
	.reg .b64 	%fd<2>;

	ld.param.u64 	%rd8, [layerNorm_param_0];
	ld.param.u32 	%r16, [layerNorm_param_1];
	cvta.to.global.u64 	%rd1, %rd8;
	setp.lt.s32 	%p1, %r16, 1;
	@%p1 bra 	$L__BB0_13;
	mov.f64 	%fd1, 0d0000000000000000;
	// begin inline asm
	{  cvt.rn.bf16.f64 %rs2, %fd1;}

	// end inline asm
	and.b32  	%r1, %r16, 15;
	setp.lt.u32 	%p2, %r16, 16;
	mov.b32 	%r20, 0;
	@%p2 bra 	$L__BB0_4;
	and.b32  	%r20, %r16, 2147483632;
	neg.s32 	%r18, %r20;
	add.s64 	%rd14, %rd1, 16;
$L__BB0_3:
	.pragma "nounroll";
	st.global.u16 	[%rd14+-16], %rs2;
	st.global.u16 	[%rd14+-14], %rs2;
	st.global.u16 	[%rd14+-12], %rs2;
	st.global.u16 	[%rd14+-10], %rs2;
	st.global.u16 	[%rd14+-8], %rs2;
	st.global.u16 	[%rd14+-6], %rs2;
	st.global.u16 	[%rd14+-4], %rs2;
	st.global.u16 	[%rd14+-2], %rs2;
	st.global.u16 	[%rd14], %rs2;
	st.global.u16 	[%rd14+2], %rs2;
	st.global.u16 	[%rd14+4], %rs2;
	st.global.u16 	[%rd14+6], %rs2;
	st.global.u16 	[%rd14+8], %rs2;
	st.global.u16 	[%rd14+10], %rs2;
	st.global.u16 	[%rd14+12], %rs2;
	st.global.u16 	[%rd14+14], %rs2;
	add.s32 	%r18, %r18, 16;
	add.s64 	%rd14, %rd14, 32;
	setp.ne.s32 	%p3, %r18, 0;
	@%p3 bra 	$L__BB0_3;
$L__BB0_4:
	setp.eq.s32 	%p4, %r1, 0;
	@%p4 bra 	$L__BB0_13;
	and.b32  	%r7, %r16, 7;
	setp.lt.u32 	%p5, %r1, 8;
	@%p5 bra 	$L__BB0_7;
	mul.wide.u32 	%rd9, %r20, 2;
	add.s64 	%rd10, %rd1, %rd9;
	st.global.u16 	[%rd10], %rs2;
	st.global.u16 	[%rd10+2], %rs2;
	st.global.u16 	[%rd10+4], %rs2;
	st.global.u16 	[%rd10+6], %rs2;
	st.global.u16 	[%rd10+8], %rs2;
	st.global.u16 	[%rd10+10], %rs2;
	st.global.u16 	[%rd10+12], %rs2;
	st.global.u16 	[%rd10+14], %rs2;
	add.s32 	%r20, %r20, 8;
$L__BB0_7:
	setp.eq.s32 	%p6, %r7, 0;
	@%p6 bra 	$L__BB0_13;
	and.b32  	%r10, %r16, 3;
	setp.lt.u32 	%p7, %r7, 4;
	@%p7 bra 	$L__BB0_10;
	mul.wide.u32 	%rd11, %r20, 2;
	add.s64 	%rd12, %rd1, %rd11;
	st.global.u16 	[%rd12], %rs2;
	st.global.u16 	[%rd12+2], %rs2;
	st.global.u16 	[%rd12+4], %rs2;
	st.global.u16 	[%rd12+6], %rs2;
	add.s32 	%r20, %r20, 4;
$L__BB0_10:
	setp.eq.s32 	%p8, %r10, 0;
	@%p8 bra 	$L__BB0_13;
	mul.wide.u32 	%rd13, %r20, 2;
	add.s64 	%rd15, %rd1, %rd13;
	neg.s32 	%r22, %r10;
$L__BB0_12:
	.pragma "nounroll";
	st.global.u16 	[%rd15], %rs2;
	add.s64 	%rd15, %rd15, 2;
	add.s32 	%r22, %r22, 1;
	setp.ne.s32 	%p9, %r22, 0;
	@%p9 bra 	$L__BB0_12;
$L__BB0_13:
	ret;

}


// ===== COMPILED SASS (sm_100) =====

	.target	sm_100

	.elftype	@"ET_EXEC"


//--------------------- .note.nv.tkinfo           --------------------------
	.section	.note.nv.tkinfo,"",@"SHT_NOTE"
	.sectionflags	@"SHF_NOTE_NV_TKINFO"
	.tkinfo
        /*0018*/ 	.word	0x00000002
        /*0030*/ 	.string	""
        /*0030*/ 	.string	"ptxas"
        /*0030*/ 	.string	"Cuda compilation tools, release 13.0, V13.0.88"
        /*0030*/ 	.string	"Build cuda_13.0.r13.0/compiler.36424714_0"
        /*0030*/ 	.string	"-arch sm_100 -m 64 "



//--------------------- .note.nv.cuinfo           --------------------------
	.section	.note.nv.cuinfo,"",@"SHT_NOTE"
	.sectionflags	@"SHF_NOTE_NV_CUINFO"
        /*0018*/ 	.short	0x0002
        /*001a*/ 	.short	0x0064
        /*001c*/ 	.short	0x0082
	.zero		2


//--------------------- .nv.info                  --------------------------
	.section	.nv.info,"",@"SHT_CUDA_INFO"
	.align	4


	//----- nvinfo : EIATTR_REGCOUNT
	.align		4
        /*0000*/ 	.byte	0x04, 0x2f
        /*0002*/ 	.short	(.L_1 - .L_0)
	.align		4
.L_0:
        /*0004*/ 	.word	index@(layerNorm)
        /*0008*/ 	.word	0x0000000b


	//----- nvinfo : EIATTR_FRAME_SIZE
	.align		4
.L_1:
        /*000c*/ 	.byte	0x04, 0x11
        /*000e*/ 	.short	(.L_3 - .L_2)
	.align		4
.L_2:
        /*0010*/ 	.word	index@(layerNorm)
        /*0014*/ 	.word	0x00000000


	//----- nvinfo : EIATTR_MIN_STACK_SIZE
	.align		4
.L_3:
        /*0018*/ 	.byte	0x04, 0x12
        /*001a*/ 	.short	(.L_5 - .L_4)
	.align		4
.L_4:
        /*001c*/ 	.word	index@(layerNorm)
        /*0020*/ 	.word	0x00000000
.L_5:


//--------------------- .nv.compat                --------------------------
	.section	.nv.compat,"",@"SHT_CUDA_COMPAT_INFO"
	.align	4
        /*0000*/ 	.byte	0x02, 0x09, 0x00, 0x00, 0x02, 0x02, 0x01, 0x00, 0x02, 0x05, 0x05, 0x00, 0x03, 0x07, 0x01, 0x01
        /*0010*/ 	.byte	0x02, 0x03, 0x00, 0x00, 0x02, 0x06, 0x01, 0x00, 0x04, 0x0b, 0x08, 0x00, 0x09, 0x00, 0x00, 0x00
        /*0020*/ 	.byte	0x00, 0x00, 0x00, 0x00


//--------------------- .nv.info.layerNorm        --------------------------
	.section	.nv.info.layerNorm,"",@"SHT_CUDA_INFO"
	.sectionflags	@""
	.align	4


	//----- nvinfo : EIATTR_CUDA_API_VERSION
	.align		4
        /*0000*/ 	.byte	0x04, 0x37
        /*0002*/ 	.short	(.L_7 - .L_6)
.L_6:
        /*0004*/ 	.word	0x00000082


	//----- nvinfo : EIATTR_KPARAM_INFO
	.align		4
.L_7:
        /*0008*/ 	.byte	0x04, 0x17
        /*000a*/ 	.short	(.L_9 - .L_8)
.L_8:
        /*000c*/ 	.word	0x00000000
        /*0010*/ 	.short	0x0001
        /*0012*/ 	.short	0x0008
        /*0014*/ 	.byte	0x00, 0xf0, 0x11, 0x00


	//----- nvinfo : EIATTR_KPARAM_INFO
	.align		4
.L_9:
        /*0018*/ 	.byte	0x04, 0x17
        /*001a*/ 	.short	(.L_11 - .L_10)
.L_10:
        /*001c*/ 	.word	0x00000000
        /*0020*/ 	.short	0x0000
        /*0022*/ 	.short	0x0000
        /*0024*/ 	.byte	0x00, 0xf5, 0x21, 0x00


	//----- nvinfo : EIATTR_SPARSE_MMA_MASK
	.align		4
.L_11:
        /*0028*/ 	.byte	0x03, 0x50
        /*002a*/ 	.short	0x0000


	//----- nvinfo : EIATTR_MAXREG_COUNT
	.align		4
        /*002c*/ 	.byte	0x03, 0x1b
        /*002e*/ 	.short	0x00ff


	//----- nvinfo : EIATTR_MERCURY_ISA_VERSION
	.align		4
        /*0030*/ 	.byte	0x03, 0x5f
        /*0032*/ 	.short	0x0101


	//----- nvinfo : EIATTR_VRC_CTA_INIT_COUNT
	.align		4
        /*0034*/ 	.byte	0x02, 0x4a
	.zero		1
	.zero		1


	//----- nvinfo : EIATTR_EXIT_INSTR_OFFSETS
	.align		4
        /*0038*/ 	.byte	0x04, 0x1c
        /*003a*/ 	.short	(.L_13 - .L_12)


	//   ....[0]....
.L_12:
        /*003c*/ 	.word	0x00000030


	//   ....[1]....
        /*0040*/ 	.word	0x00000280


	//   ....[2]....
        /*0044*/ 	.word	0x00000380


	//   ....[3]....
        /*0048*/ 	.word	0x00000440


	//   ....[4]....
        /*004c*/ 	.word	0x000004e0


	//----- nvinfo : EIATTR_CBANK_PARAM_SIZE
	.align		4
.L_13:
        /*0050*/ 	.byte	0x03, 0x19
        /*0052*/ 	.short	0x000c


	//----- nvinfo : EIATTR_PARAM_CBANK
	.align		4
        /*0054*/ 	.byte	0x04, 0x0a
        /*0056*/ 	.short	(.L_15 - .L_14)
	.align		4
.L_14:
        /*0058*/ 	.word	index@(.nv.constant0.layerNorm)
        /*005c*/ 	.short	0x0380
        /*005e*/ 	.short	0x000c


	//----- nvinfo : EIATTR_SW_WAR
	.align		4
.L_15:
        /*0060*/ 	.byte	0x04, 0x36
        /*0062*/ 	.short	(.L_17 - .L_16)
.L_16:
        /*0064*/ 	.word	0x00000008
.L_17:


//--------------------- .nv.callgraph             --------------------------
	.section	.nv.callgraph,"",@"SHT_CUDA_CALLGRAPH"
	.align	4
	.sectionentsize	8
	.align		4
        /*0000*/ 	.word	0x00000000
	.align		4
        /*0004*/ 	.word	0xffffffff
	.align		4
        /*0008*/ 	.word	0x00000000
	.align		4
        /*000c*/ 	.word	0xfffffffe
	.align		4
        /*0010*/ 	.word	0x00000000
	.align		4
        /*0014*/ 	.word	0xfffffffd
	.align		4
        /*0018*/ 	.word	0x00000000
	.align		4
        /*001c*/ 	.word	0xfffffffc


//--------------------- .text.layerNorm           --------------------------
	.section	.text.layerNorm,"ax",@progbits
	.align	128
        .global         layerNorm
        .type           layerNorm,@function
        .size           layerNorm,(.L_x_6 - layerNorm)
        .other          layerNorm,@"STO_CUDA_ENTRY STV_DEFAULT"
layerNorm:
.text.layerNorm:
[----:B------:R-:W-:Y:S08]  /*0000*/  LDC R1, c[0x0][0x37c] ;  /* 0x0000df00ff017b82 */ /* 0x000ff00000000800 */
[----:B------:R-:W0:Y:S02]  /*0010*/  LDC R6, c[0x0][0x388] ;  /* 0x0000e200ff067b82 */ /* 0x000e240000000800 */
[----:B0-----:R-:W-:-:S13]  /*0020*/  ISETP.GE.AND P0, PT, R6, 0x1, PT ;  /* 0x000000010600780c */ /* 0x001fda0003f06270 */
[----:B------:R-:W-:Y:S05]  /*0030*/  @!P0 EXIT ;  /* 0x000000000000894d */ /* 0x000fea0003800000 */
[C---:B------:R-:W-:Y:S01]  /*0040*/  ISETP.GE.U32.AND P1, PT, R6.reuse, 0x10, PT ;  /* 0x000000100600780c */ /* 0x040fe20003f26070 */
[----:B------:R-:W0:Y:S01]  /*0050*/  LDCU.64 UR6, c[0x0][0x358] ;  /* 0x00006b00ff0677ac */ /* 0x000e220008000a00 */
[----:B------:R-:W-:Y:S01]  /*0060*/  LOP3.LUT R8, R6, 0xf, RZ, 0xc0, !PT ;  /* 0x0000000f06087812 */ /* 0x000fe200078ec0ff */
[----:B------:R-:W-:-:S03]  /*0070*/  IMAD.MOV.U32 R5, RZ, RZ, RZ ;  /* 0x000000ffff057224 */ /* 0x000fc600078e00ff */
[----:B------:R-:W-:-:S07]  /*0080*/  ISETP.NE.AND P0, PT, R8, RZ, PT ;  /* 0x000000ff0800720c */ /* 0x000fce0003f05270 */
[----:B------:R-:W-:Y:S06]  /*0090*/  @!P1 BRA `(.L_x_0) ;  /* 0x0000000000789947 */ /* 0x000fec0003800000 */
[----:B------:R-:W1:Y:S01]  /*00a0*/  LDCU.64 UR4, c[0x0][0x380] ;  /* 0x00007000ff0477ac */ /* 0x000e620008000a00 */
[----:B------:R-:W-:-:S05]  /*00b0*/  LOP3.LUT R5, R6, 0x7ffffff0, RZ, 0xc0, !PT ;  /* 0x7ffffff006057812 */ /* 0x000fca00078ec0ff */
[----:B------:R-:W-:Y:S01]  /*00c0*/  IMAD.MOV R0, RZ, RZ, -R5 ;  /* 0x000000ffff007224 */ /* 0x000fe200078e0a05 */
[----:B-1----:R-:W-:-:S04]  /*00d0*/  UIADD3 UR4, UP0, UPT, UR4, 0x10, URZ ;  /* 0x0000001004047890 */ /* 0x002fc8000ff1e0ff */
[----:B------:R-:W-:Y:S02]  /*00e0*/  UIADD3.X UR5, UPT, UPT, URZ, UR5, URZ, UP0, !UPT ;  /* 0x00000005ff057290 */ /* 0x000fe400087fe4ff */
[----:B------:R-:W-:-:S04]  /*00f0*/  IMAD.U32 R4, RZ, RZ, UR4 ;  /* 0x00000004ff047e24 */ /* 0x000fc8000f8e00ff */
[----:B------:R-:W-:-:S07]  /*0100*/  IMAD.U32 R7, RZ, RZ, UR5 ;  /* 0x00000005ff077e24 */ /* 0x000fce000f8e00ff */
.L_x_1:
[----:B------:R-:W-:Y:S01]  /*0110*/  IADD3 R0, PT, PT, R0, 0x10, RZ ;  /* 0x0000001000007810 */ /* 0x000fe20007ffe0ff */
[----:B-1----:R-:W-:Y:S02]  /*0120*/  IMAD.MOV.U32 R2, RZ, RZ, R4 ;  /* 0x000000ffff027224 */ /* 0x002fe400078e0004 */
[----:B------:R-:W-:Y:S01]  /*0130*/  IMAD.MOV.U32 R3, RZ, RZ, R7 ;  /* 0x000000ffff037224 */ /* 0x000fe200078e0007 */
[----:B------:R-:W-:Y:S02]  /*0140*/  ISETP.NE.AND P1, PT, R0, RZ, PT ;  /* 0x000000ff0000720c */ /* 0x000fe40003f25270 */
[----:B------:R-:W-:Y:S02]  /*0150*/  IADD3 R4, P2, PT, R2, 0x20, RZ ;  /* 0x0000002002047810 */ /* 0x000fe40007f5e0ff */
[----:B0-----:R1:W-:Y:S03]  /*0160*/  STG.E.U16 desc[UR6][R2.64+-0x10], RZ ;  /* 0xfffff0ff02007986 */ /* 0x0013e6000c101506 */
[----:B------:R-:W-:Y:S01]  /*0170*/  IMAD.X R7, RZ, RZ, R3, P2 ;  /* 0x000000ffff077224 */ /* 0x000fe200010e0603 */
[----:B------:R1:W-:Y:S04]  /*0180*/  STG.E.U16 desc[UR6][R2.64+-0xe], RZ ;  /* 0xfffff2ff02007986 */ /* 0x0003e8000c101506 */
        /* <DEDUP_REMOVED lines=13> */
[----:B------:R1:W-:Y:S01]  /*0260*/  STG.E.U16 desc[UR6][R2.64+0xe], RZ ;  /* 0x00000eff02007986 */ /* 0x0003e2000c101506 */
[----:B------:R-:W-:Y:S05]  /*0270*/  @P1 BRA `(.L_x_1) ;  /* 0xfffffffc00a41947 */ /* 0x000fea000383ffff */
.L_x_0:
[----:B0-----:R-:W-:Y:S05]  /*0280*/  @!P0 EXIT ;  /* 0x000000000000894d */ /* 0x001fea0003800000 */
[----:B------:R-:W-:Y:S02]  /*0290*/  ISETP.GE.U32.AND P0, PT, R8, 0x8, PT ;  /* 0x000000080800780c */ /* 0x000fe40003f06070 */
[----:B------:R-:W-:-:S04]  /*02a0*/  LOP3.LUT R4, R6, 0x7, RZ, 0xc0, !PT ;  /* 0x0000000706047812 */ /* 0x000fc800078ec0ff */
[----:B------:R-:W-:-:S07]  /*02b0*/  ISETP.NE.AND P1, PT, R4, RZ, PT ;  /* 0x000000ff0400720c */ /* 0x000fce0003f25270 */
[----:B------:R-:W-:Y:S06]  /*02c0*/  @!P0 BRA `(.L_x_2) ;  /* 0x00000000002c8947 */ /* 0x000fec0003800000 */
[----:B-1----:R-:W0:Y:S02]  /*02d0*/  LDC.64 R2, c[0x0][0x380] ;  /* 0x0000e000ff027b82 */ /* 0x002e240000000a00 */
[----:B0-----:R-:W-:-:S04]  /*02e0*/  IMAD.WIDE.U32 R2, R5, 0x2, R2 ;  /* 0x0000000205027825 */ /* 0x001fc800078e0002 */
[----:B------:R-:W-:Y:S01]  /*02f0*/  VIADD R5, R5, 0x8 ;  /* 0x0000000805057836 */ /* 0x000fe20000000000 */
[----:B------:R0:W-:Y:S04]  /*0300*/  STG.E.U16 desc[UR6][R2.64], RZ ;  /* 0x000000ff02007986 */ /* 0x0001e8000c101506 */
[----:B------:R0:W-:Y:S04]  /*0310*/  STG.E.U16 desc[UR6][R2.64+0x2], RZ ;  /* 0x000002ff02007986 */ /* 0x0001e8000c101506 */
[----:B------:R0:W-:Y:S04]  /*0320*/  STG.E.U16 desc[UR6][R2.64+0x4], RZ ;  /* 0x000004ff02007986 */ /* 0x0001e8000c101506 */
[----:B------:R0:W-:Y:S04]  /*0330*/  STG.E.U16 desc[UR6][R2.64+0x6], RZ ;  /* 0x000006ff02007986 */ /* 0x0001e8000c101506 */
[----:B------:R0:W-:Y:S04]  /*0340*/  STG.E.U16 desc[UR6][R2.64+0x8], RZ ;  /* 0x000008ff02007986 */ /* 0x0001e8000c101506 */
[----:B------:R0:W-:Y:S04]  /*0350*/  STG.E.U16 desc[UR6][R2.64+0xa], RZ ;  /* 0x00000aff02007986 */ /* 0x0001e8000c101506 */
[----:B------:R0:W-:Y:S04]  /*0360*/  STG.E.U16 desc[UR6][R2.64+0xc], RZ ;  /* 0x00000cff02007986 */ /* 0x0001e8000c101506 */
[----:B------:R0:W-:Y:S02]  /*0370*/  STG.E.U16 desc[UR6][R2.64+0xe], RZ ;  /* 0x00000eff02007986 */ /* 0x0001e4000c101506 */
.L_x_2:
[----:B------:R-:W-:Y:S05]  /*0380*/  @!P1 EXIT ;  /* 0x000000000000994d */ /* 0x000fea0003800000 */
[----:B------:R-:W-:Y:S02]  /*0390*/  ISETP.GE.U32.AND P0, PT, R4, 0x4, PT ;  /* 0x000000040400780c */ /* 0x000fe40003f06070 */
[----:B------:R-:W-:-:S04]  /*03a0*/  LOP3.LUT R0, R6, 0x3, RZ, 0xc0, !PT ;  /* 0x0000000306007812 */ /* 0x000fc800078ec0ff */
[----:B------:R-:W-:-:S07]  /*03b0*/  ISETP.NE.AND P1, PT, R0, RZ, PT ;  /* 0x000000ff0000720c */ /* 0x000fce0003f25270 */
[----:B------:R-:W-:Y:S06]  /*03c0*/  @!P0 BRA `(.L_x_3) ;  /* 0x00000000001c8947 */ /* 0x000fec0003800000 */
[----:B01----:R-:W0:Y:S02]  /*03d0*/  LDC.64 R2, c[0x0][0x380] ;  /* 0x0000e000ff027b82 */ /* 0x003e240000000a00 */
[----:B0-----:R-:W-:-:S04]  /*03e0*/  IMAD.WIDE.U32 R2, R5, 0x2, R2 ;  /* 0x0000000205027825 */ /* 0x001fc800078e0002 */
[----:B------:R-:W-:Y:S01]  /*03f0*/  VIADD R5, R5, 0x4 ;  /* 0x0000000405057836 */ /* 0x000fe20000000000 */
[----:B------:R2:W-:Y:S04]  /*0400*/  STG.E.U16 desc[UR6][R2.64], RZ ;  /* 0x000000ff02007986 */ /* 0x0005e8000c101506 */
[----:B------:R2:W-:Y:S04]  /*0410*/  STG.E.U16 desc[UR6][R2.64+0x2], RZ ;  /* 0x000002ff02007986 */ /* 0x0005e8000c101506 */
[----:B------:R2:W-:Y:S04]  /*0420*/  STG.E.U16 desc[UR6][R2.64+0x4], RZ ;  /* 0x000004ff02007986 */ /* 0x0005e8000c101506 */
[----:B------:R2:W-:Y:S02]  /*0430*/  STG.E.U16 desc[UR6][R2.64+0x6], RZ ;  /* 0x000006ff02007986 */ /* 0x0005e4000c101506 */
.L_x_3:
[----:B------:R-:W-:Y:S05]  /*0440*/  @!P1 EXIT ;  /* 0x000000000000994d */ /* 0x000fea0003800000 */
[----:B012---:R-:W0:Y:S01]  /*0450*/  LDC.64 R2, c[0x0][0x380] ;  /* 0x0000e000ff027b82 */ /* 0x007e220000000a00 */
[----:B------:R-:W-:Y:S01]  /*0460*/  IADD3 R0, PT, PT, -R0, RZ, RZ ;  /* 0x000000ff00007210 */ /* 0x000fe20007ffe1ff */
[----:B0-----:R-:W-:-:S07]  /*0470*/  IMAD.WIDE.U32 R2, R5, 0x2, R2 ;  /* 0x0000000205027825 */ /* 0x001fce00078e0002 */
.L_x_4:
[----:B------:R-:W-:Y:S01]  /*0480*/  VIADD R0, R0, 0x1 ;  /* 0x0000000100007836 */ /* 0x000fe20000000000 */
[----:B------:R0:W-:Y:S04]  /*0490*/  STG.E.U16 desc[UR6][R2.64], RZ ;  /* 0x000000ff02007986 */ /* 0x0001e8000c101506 */
[----:B------:R-:W-:Y:S02]  /*04a0*/  ISETP.NE.AND P0, PT, R0, RZ, PT ;  /* 0x000000ff0000720c */ /* 0x000fe40003f05270 */
[----:B0-----:R-:W-:-:S05]  /*04b0*/  IADD3 R2, P1, PT, R2, 0x2, RZ ;  /* 0x0000000202027810 */ /* 0x001fca0007f3e0ff */
[----:B------:R-:W-:-:S06]  /*04c0*/  IMAD.X R3, RZ, RZ, R3, P1 ;  /* 0x000000ffff037224 */ /* 0x000fcc00008e0603 */
[----:B------:R-:W-:Y:S05]  /*04d0*/  @P0 BRA `(.L_x_4) ;  /* 0xfffffffc00e80947 */ /* 0x000fea000383ffff */
[----:B------:R-:W-:Y:S05]  /*04e0*/  EXIT ;  /* 0x000000000000794d */ /* 0x000fea0003800000 */
.L_x_5:
[----:B------:R-:W-:-:S00]  /*04f0*/  BRA `(.L_x_5) ;  /* 0xfffffffc00fc7947 */ /* 0x000fc0000383ffff */
[----:B------:R-:W-:-:S00]  /*0500*/  NOP ;  /* 0x0000000000007918 */ /* 0x000fc00000000000 */
[----:B------:R-:W-:-:S00]  /*0510*/  NOP ;  /* 0x0000000000007918 */ /* 0x000fc00000000000 */
[----:B------:R-:W-:-:S00]  /*0520*/  NOP ;  /* 0x0000000000007918 */ /* 0x000fc00000000000 */
[----:B------:R-:W-:-:S00]  /*0530*/  NOP ;  /* 0x0000000000007918 */ /* 0x000fc00000000000 */
[----:B------:R-:W-:-:S00]  /*0540*/  NOP ;  /* 0x0000000000007918 */ /* 0x000fc00000000000 */
[----:B------:R-:W-:-:S00]  /*0550*/  NOP ;  /* 0x0000000000007918 */ /* 0x000fc00000000000 */
[----:B------:R-:W-:-:S00]  /*0560*/  NOP ;  /* 0x0000000000007918 */ /* 0x000fc00000000000 */
[----:B------:R-:W-:-:S00]  /*0570*/  NOP ;  /* 0x0000000000007918 */ /* 0x000fc00000000000 */
.L_x_6:


//--------------------- .nv.shared.reserved.0     --------------------------
	.section	.nv.shared.reserved.0,"aw",@nobits
	.weak		__nv_reservedSMEM_offset_0_alias
	.size		__nv_reservedSMEM_offset_0_alias, 0, 64
	.other		__nv_reservedSMEM_offset_0_alias,@"STO_CUDA_RESERVED_SHARED STV_DEFAULT"
__nv_reservedSMEM_offset_0_alias:
	.zero		0
	.zero		64


//--------------------- .nv.constant0.layerNorm   --------------------------
	.section	.nv.constant0.layerNorm,"a",@progbits
	.sectionflags	@""
	.align	4
.nv.constant0.layerNorm:
	.zero		908


//--------------------- SYMBOLS --------------------------

	.type		.nv.reservedSmem.offset0,@object
	.size		.nv.reservedSmem.offset0,0x4
